//
// Generated by NVIDIA NVVM Compiler
//
// Compiler Build ID: CL-36424714
// Cuda compilation tools, release 13.0, V13.0.88
// Based on NVVM 20.0.0
//

.version 9.0
.target sm_100
.address_size 64

	// .globl	_Z4funcPj
.extern .func  (.param .b32 func_retval0) vprintf
(
	.param .b64 vprintf_param_0,
	.param .b64 vprintf_param_1
)
;
.global .align 4 .u32 mLock;
.global .align 1 .b8 $str[41] = {66, 108, 111, 99, 107, 32, 73, 100, 32, 61, 32, 37, 100, 44, 32, 84, 104, 114, 101, 97, 100, 32, 73, 100, 32, 61, 32, 37, 100, 44, 32, 99, 111, 109, 109, 32, 61, 32, 37, 117};

.visible .entry _Z4funcPj(
	.param .u64 .ptr .align 1 _Z4funcPj_param_0
)
{
	.local .align 8 .b8 	__local_depot0[16];
	.reg .b64 	%SP;
	.reg .b64 	%SPL;
	.reg .pred 	%p<4>;
	.reg .b32 	%r<8>;
	.reg .b64 	%rd<13>;

	mov.u64 	%SPL, __local_depot0;
	cvta.local.u64 	%SP, %SPL;
	ld.param.u64 	%rd6, [_Z4funcPj_param_0];
	cvta.to.global.u64 	%rd12, %rd6;
	add.u64 	%rd7, %SP, 0;
	add.u64 	%rd2, %SPL, 0;
	mov.u32 	%r1, %ctaid.x;
	mov.u32 	%r2, %tid.x;
	mov.u64 	%rd8, $str;
$L__BB0_1:
	atom.relaxed.global.cas.b32 	%r3, [mLock], 0, 1;
	setp.eq.s32 	%p1, %r3, 0;
	setp.ne.s32 	%p2, %r3, 0;
	@%p2 bra 	$L__BB0_3;
	add.s64 	%rd4, %rd12, 4;
	ld.global.u32 	%r4, [%rd12+4];
	st.local.v2.u32 	[%rd2], {%r1, %r2};
	st.local.u32 	[%rd2+8], %r4;
	cvta.global.u64 	%rd9, %rd8;
	{ // callseq 0, 0
	.param .b64 param0;
	st.param.b64 	[param0], %rd9;
	.param .b64 param1;
	st.param.b64 	[param1], %rd7;
	.param .b32 retval0;
	call.uni (retval0), 
	vprintf, 
	(
	param0, 
	param1
	);
	ld.param.b32 	%r5, [retval0];
	} // callseq 0
	atom.global.exch.b32 	%r7, [mLock], 0;
	mov.u64 	%rd12, %rd4;
$L__BB0_3:
	not.pred 	%p3, %p1;
	@%p3 bra 	$L__BB0_1;
	ret;

}


// ===== COMPILED SASS (sm_100) =====

	.target	sm_100

	.elftype	@"ET_EXEC"


//--------------------- .note.nv.tkinfo           --------------------------
	.section	.note.nv.tkinfo,"",@"SHT_NOTE"
	.sectionflags	@"SHF_NOTE_NV_TKINFO"
	.tkinfo
        /*0018*/ 	.word	0x00000002
        /*0030*/ 	.string	""
        /*0030*/ 	.string	"ptxas"
        /*0030*/ 	.string	"Cuda compilation tools, release 13.0, V13.0.88"
        /*0030*/ 	.string	"Build cuda_13.0.r13.0/compiler.36424714_0"
        /*0030*/ 	.string	"-arch sm_100 -m 64 "



//--------------------- .note.nv.cuinfo           --------------------------
	.section	.note.nv.cuinfo,"",@"SHT_NOTE"
	.sectionflags	@"SHF_NOTE_NV_CUINFO"
        /*0018*/ 	.short	0x0002
        /*001a*/ 	.short	0x0064
        /*001c*/ 	.short	0x0082
	.zero		2


//--------------------- .nv.info                  --------------------------
	.section	.nv.info,"",@"SHT_CUDA_INFO"
	.align	4


	//----- nvinfo : EIATTR_REGCOUNT
	.align		4
        /*0000*/ 	.byte	0x04, 0x2f
        /*0002*/ 	.short	(.L_3 - .L_2)
	.align		4
.L_2:
        /*0004*/ 	.word	index@(_Z4funcPj)
        /*0008*/ 	.word	0x0000001a


	//----- nvinfo : EIATTR_FRAME_SIZE
	.align		4
.L_3:
        /*000c*/ 	.byte	0x04, 0x11
        /*000e*/ 	.short	(.L_5 - .L_4)
	.align		4
.L_4:
        /*0010*/ 	.word	index@(_Z4funcPj)
        /*0014*/ 	.word	0x00000010


	//----- nvinfo : EIATTR_MIN_STACK_SIZE
	.align		4
.L_5:
        /*0018*/ 	.byte	0x04, 0x12
        /*001a*/ 	.short	(.L_7 - .L_6)
	.align		4
.L_6:
        /*001c*/ 	.word	index@(_Z4funcPj)
        /*0020*/ 	.word	0x00000010
.L_7:


//--------------------- .nv.compat                --------------------------
	.section	.nv.compat,"",@"SHT_CUDA_COMPAT_INFO"
	.align	4
        /*0000*/ 	.byte	0x02, 0x09, 0x00, 0x00, 0x02, 0x02, 0x01, 0x00, 0x02, 0x05, 0x05, 0x00, 0x03, 0x07, 0x01, 0x01
        /*0010*/ 	.byte	0x02, 0x03, 0x00, 0x00, 0x02, 0x06, 0x01, 0x00, 0x04, 0x0b, 0x08, 0x00, 0x09, 0x00, 0x00, 0x00
        /*0020*/ 	.byte	0x00, 0x00, 0x00, 0x00


//--------------------- .nv.info._Z4funcPj        --------------------------
	.section	.nv.info._Z4funcPj,"",@"SHT_CUDA_INFO"
	.sectionflags	@""
	.align	4


	//----- nvinfo : EIATTR_CUDA_API_VERSION
	.align		4
        /*0000*/ 	.byte	0x04, 0x37
        /*0002*/ 	.short	(.L_9 - .L_8)
.L_8:
        /*0004*/ 	.word	0x00000082


	//----- nvinfo : EIATTR_KPARAM_INFO
	.align		4
.L_9:
        /*0008*/ 	.byte	0x04, 0x17
        /*000a*/ 	.short	(.L_11 - .L_10)
.L_10:
        /*000c*/ 	.word	0x00000000
        /*0010*/ 	.short	0x0000
        /*0012*/ 	.short	0x0000
        /*0014*/ 	.byte	0x00, 0xf5, 0x21, 0x00


	//----- nvinfo : EIATTR_SPARSE_MMA_MASK
	.align		4
.L_11:
        /*0018*/ 	.byte	0x03, 0x50
        /*001a*/ 	.short	0x0000


	//----- nvinfo : EIATTR_MAXREG_COUNT
	.align		4
        /*001c*/ 	.byte	0x03, 0x1b
        /*001e*/ 	.short	0x00ff


	//----- nvinfo : EIATTR_EXTERNS
	.align		4
        /*0020*/ 	.byte	0x04, 0x0f
        /*0022*/ 	.short	(.L_13 - .L_12)


	//   ....[0]....
	.align		4
.L_12:
        /*0024*/ 	.word	index@(vprintf)


	//----- nvinfo : EIATTR_MERCURY_ISA_VERSION
	.align		4
.L_13:
        /*0028*/ 	.byte	0x03, 0x5f
        /*002a*/ 	.short	0x0101


	//----- nvinfo : EIATTR_VRC_CTA_INIT_COUNT
	.align		4
        /*002c*/ 	.byte	0x02, 0x4a
	.zero		1
	.zero		1


	//----- nvinfo : EIATTR_SYSCALL_OFFSETS
	.align		4
        /*0030*/ 	.byte	0x04, 0x46
        /*0032*/ 	.short	(.L_15 - .L_14)


	//   ....[0]....
.L_14:
        /*0034*/ 	.word	0x00000270


	//----- nvinfo : EIATTR_EXIT_INSTR_OFFSETS
	.align		4
.L_15:
        /*0038*/ 	.byte	0x04, 0x1c
        /*003a*/ 	.short	(.L_17 - .L_16)


	//   ....[0]....
.L_16:
        /*003c*/ 	.word	0x000002d0


	//----- nvinfo : EIATTR_CRS_STACK_SIZE
	.align		4
.L_17:
        /*0040*/ 	.byte	0x04, 0x1e
        /*0042*/ 	.short	(.L_19 - .L_18)
.L_18:
        /*0044*/ 	.word	0x00000000


	//----- nvinfo : EIATTR_CBANK_PARAM_SIZE
	.align		4
.L_19:
        /*0048*/ 	.byte	0x03, 0x19
        /*004a*/ 	.short	0x0008


	//----- nvinfo : EIATTR_PARAM_CBANK
	.align		4
        /*004c*/ 	.byte	0x04, 0x0a
        /*004e*/ 	.short	(.L_21 - .L_20)
	.align		4
.L_20:
        /*0050*/ 	.word	index@(.nv.constant0._Z4funcPj)
        /*0054*/ 	.short	0x0380
        /*0056*/ 	.short	0x0008


	//----- nvinfo : EIATTR_SW_WAR
	.align		4
.L_21:
        /*0058*/ 	.byte	0x04, 0x36
        /*005a*/ 	.short	(.L_23 - .L_22)
.L_22:
        /*005c*/ 	.word	0x00000008
.L_23:


//--------------------- .nv.callgraph             --------------------------
	.section	.nv.callgraph,"",@"SHT_CUDA_CALLGRAPH"
	.align	4
	.sectionentsize	8
	.align		4
        /*0000*/ 	.word	0x00000000
	.align		4
        /*0004*/ 	.word	0xffffffff
	.align		4
        /*0008*/ 	.word	index@(_Z4funcPj)
	.align		4
        /*000c*/ 	.word	index@(vprintf)
	.align		4
        /*0010*/ 	.word	0x00000000
	.align		4
        /*0014*/ 	.word	0xfffffffe
	.align		4
        /*0018*/ 	.word	0x00000000
	.align		4
        /*001c*/ 	.word	0xfffffffd
	.align		4
        /*0020*/ 	.word	0x00000000
	.align		4
        /*0024*/ 	.word	0xfffffffc


//--------------------- .nv.constant4             --------------------------
	.section	.nv.constant4,"a",@progbits
	.align	8
	.align		8
.nv.constant4:
        /*0000*/ 	.dword	vprintf
	.align		8
        /*0008*/ 	.dword	mLock
	.align		8
        /*0010*/ 	.dword	$str


//--------------------- .text._Z4funcPj           --------------------------
	.section	.text._Z4funcPj,"ax",@progbits
	.align	128
        .global         _Z4funcPj
        .type           _Z4funcPj,@function
        .size           _Z4funcPj,(.L_x_5 - _Z4funcPj)
        .other          _Z4funcPj,@"STO_CUDA_ENTRY STV_DEFAULT"
_Z4funcPj:
.text._Z4funcPj:
[----:B------:R-:W0:Y:S01]  /*0000*/  LDC R1, c[0x0][0x37c] ;  /* 0x0000df00ff017b82 */ /* 0x000e220000000800 */
[----:B------:R-:W1:Y:S01]  /*0010*/  LDCU UR4, c[0x0][0x2f8] ;  /* 0x00005f00ff0477ac */ /* 0x000e620008000800 */
[----:B------:R-:W2:Y:S01]  /*0020*/  S2R R16, SR_CTAID.X ;  /* 0x0000000000107919 */ /* 0x000ea20000002500 */
[----:B0-----:R-:W-:Y:S01]  /*0030*/  VIADD R1, R1, 0xfffffff0 ;  /* 0xfffffff001017836 */ /* 0x001fe20000000000 */
[----:B------:R-:W0:Y:S01]  /*0040*/  LDCU.64 UR6, c[0x0][0x380] ;  /* 0x00007000ff0677ac */ /* 0x000e220008000a00 */
[----:B------:R-:W3:Y:S01]  /*0050*/  S2R R17, SR_TID.X ;  /* 0x0000000000117919 */ /* 0x000ee20000002100 */
[----:B------:R-:W4:Y:S01]  /*0060*/  LDCU UR5, c[0x0][0x2fc] ;  /* 0x00005f80ff0577ac */ /* 0x000f220008000800 */
[----:B------:R-:W2:Y:S01]  /*0070*/  LDCU.64 UR36, c[0x0][0x358] ;  /* 0x00006b00ff2477ac */ /* 0x000ea20008000a00 */
[----:B-1----:R-:W-:Y:S01]  /*0080*/  IADD3 R2, P0, PT, R1, UR4, RZ ;  /* 0x0000000401027c10 */ /* 0x002fe2000ff1e0ff */
[----:B0-----:R-:W-:Y:S02]  /*0090*/  IMAD.U32 R22, RZ, RZ, UR6 ;  /* 0x00000006ff167e24 */ /* 0x001fe4000f8e00ff */
[----:B------:R-:W-:Y:S01]  /*00a0*/  IMAD.U32 R19, RZ, RZ, UR7 ;  /* 0x00000007ff137e24 */ /* 0x000fe2000f8e00ff */
[----:B--2-4-:R-:W-:-:S09]  /*00b0*/  IADD3.X R18, PT, PT, RZ, UR5, RZ, P0, !PT ;  /* 0x00000005ff127c10 */ /* 0x014fd200087fe4ff */
.L_x_3:
[----:B------:R-:W-:Y:S05]  /*00c0*/  YIELD ;  /* 0x0000000000007946 */ /* 0x000fea0003800000 */
[----:B0-----:R-:W0:Y:S01]  /*00d0*/  LDCU.64 UR4, c[0x4][0x8] ;  /* 0x01000100ff0477ac */ /* 0x001e220008000a00 */
[----:B------:R-:W-:Y:S02]  /*00e0*/  IMAD.MOV.U32 R7, RZ, RZ, 0x1 ;  /* 0x00000001ff077424 */ /* 0x000fe400078e00ff */
[----:B------:R-:W-:Y:S01]  /*00f0*/  IMAD.MOV.U32 R6, RZ, RZ, RZ ;  /* 0x000000ffff067224 */ /* 0x000fe200078e00ff */
[----:B0-----:R-:W-:Y:S01]  /*0100*/  MOV R4, UR4 ;  /* 0x0000000400047c02 */ /* 0x001fe20008000f00 */
[----:B------:R-:W-:-:S05]  /*0110*/  IMAD.U32 R5, RZ, RZ, UR5 ;  /* 0x00000005ff057e24 */ /* 0x000fca000f8e00ff */
[----:B------:R-:W2:Y:S01]  /*0120*/  ATOMG.E.CAS.STRONG.GPU PT, R4, [R4], R6, R7 ;  /* 0x00000006040473a9 */ /* 0x000ea200001ee107 */
[----:B------:R-:W-:Y:S01]  /*0130*/  BSSY.RECONVERGENT B6, `(.L_x_0) ;  /* 0x0000017000067945 */ /* 0x000fe20003800200 */
[C---:B--2---:R-:W-:Y:S02]  /*0140*/  ISETP.NE.AND P0, PT, R4.reuse, RZ, PT ;  /* 0x000000ff0400720c */ /* 0x044fe40003f05270 */
[----:B------:R-:W-:-:S04]  /*0150*/  ISETP.NE.AND P1, PT, R4, RZ, PT ;  /* 0x000000ff0400720c */ /* 0x000fc80003f25270 */
[----:B------:R-:W-:-:S07]  /*0160*/  P2R R23, PR, RZ, 0x2 ;  /* 0x00000002ff177803 */ /* 0x000fce0000000000 */
[----:B-----5:R-:W-:Y:S05]  /*0170*/  @P0 BRA `(.L_x_1) ;  /* 0x0000000000480947 */ /* 0x020fea0003800000 */
[----:B------:R-:W-:Y:S01]  /*0180*/  IMAD.MOV.U32 R10, RZ, RZ, R22 ;  /* 0x000000ffff0a7224 */ /* 0x000fe200078e0016 */
[----:B------:R-:W-:Y:S01]  /*0190*/  MOV R11, R19 ;  /* 0x00000013000b7202 */ /* 0x000fe20000000f00 */
[----:B------:R-:W0:Y:S04]  /*01a0*/  LDCU.64 UR4, c[0x4][0x10] ;  /* 0x01000200ff0477ac */ /* 0x000e280008000a00 */
[----:B------:R-:W2:Y:S01]  /*01b0*/  LDG.E R0, desc[UR36][R10.64+0x4] ;  /* 0x000004240a007981 */ /* 0x000ea2000c1e1900 */
[----:B------:R-:W-:Y:S01]  /*01c0*/  MOV R8, 0x0 ;  /* 0x0000000000087802 */ /* 0x000fe20000000f00 */
[----:B------:R-:W-:Y:S01]  /*01d0*/  IMAD.MOV.U32 R7, RZ, RZ, R18 ;  /* 0x000000ffff077224 */ /* 0x000fe200078e0012 */
[----:B------:R-:W-:Y:S01]  /*01e0*/  IADD3 R22, P0, PT, R22, 0x4, RZ ;  /* 0x0000000416167810 */ /* 0x000fe20007f1e0ff */
[----:B---3--:R1:W-:Y:S01]  /*01f0*/  STL.64 [R1], R16 ;  /* 0x0000001001007387 */ /* 0x0083e20000100a00 */
[----:B------:R-:W-:-:S02]  /*0200*/  MOV R6, R2 ;  /* 0x0000000200067202 */ /* 0x000fc40000000f00 */
[----:B------:R-:W3:Y:S01]  /*0210*/  LDC.64 R8, c[0x4][R8] ;  /* 0x0100000008087b82 */ /* 0x000ee20000000a00 */
[----:B------:R-:W-:Y:S01]  /*0220*/  IADD3.X R19, PT, PT, RZ, R19, RZ, P0, !PT ;  /* 0x00000013ff137210 */ /* 0x000fe200007fe4ff */
[----:B0-----:R-:W-:Y:S02]  /*0230*/  IMAD.U32 R4, RZ, RZ, UR4 ;  /* 0x00000004ff047e24 */ /* 0x001fe4000f8e00ff */
[----:B------:R-:W-:Y:S01]  /*0240*/  IMAD.U32 R5, RZ, RZ, UR5 ;  /* 0x00000005ff057e24 */ /* 0x000fe2000f8e00ff */
[----:B--23--:R1:W-:Y:S06]  /*0250*/  STL [R1+0x8], R0 ;  /* 0x0000080001007387 */ /* 0x00c3ec0000100800 */
[----:B------:R-:W-:-:S07]  /*0260*/  LEPC R20, `(.L_x_2) ;  /* 0x000000001014794e */ /* 0x000fce0000000000 */
[----:B-1----:R-:W-:Y:S05]  /*0270*/  CALL.ABS.NOINC R8 ;  /* 0x0000000008007343 */ /* 0x002fea0003c00000 */
.L_x_2:
[----:B------:R-:W0:Y:S02]  /*0280*/  LDC.64 R4, c[0x4][0x8] ;  /* 0x01000200ff047b82 */ /* 0x000e240000000a00 */
[----:B0-----:R0:W5:Y:S02]  /*0290*/  ATOMG.E.EXCH.STRONG.GPU PT, RZ, desc[UR36][R4.64], RZ ;  /* 0x800000ff04ff79a8 */ /* 0x001164000c1ef124 */
.L_x_1:
[----:B------:R-:W-:Y:S05]  /*02a0*/  BSYNC.RECONVERGENT B6 ;  /* 0x0000000000067941 */ /* 0x000fea0003800200 */
.L_x_0:
[----:B------:R-:W-:-:S13]  /*02b0*/  ISETP.NE.AND P0, PT, R23, RZ, PT ;  /* 0x000000ff1700720c */ /* 0x000fda0003f05270 */
[----:B------:R-:W-:Y:S05]  /*02c0*/  @P0 BRA `(.L_x_3) ;  /* 0xfffffffc007c0947 */ /* 0x000fea000383ffff */
[----:B------:R-:W-:Y:S05]  /*02d0*/  EXIT ;  /* 0x000000000000794d */ /* 0x000fea0003800000 */
.L_x_4:
[----:B------:R-:W-:-:S00]  /*02e0*/  BRA `(.L_x_4) ;  /* 0xfffffffc00fc7947 */ /* 0x000fc0000383ffff */
[----:B------:R-:W-:-:S00]  /*02f0*/  NOP ;  /* 0x0000000000007918 */ /* 0x000fc00000000000 */
        /* <DEDUP_REMOVED lines=8> */
.L_x_5:


//--------------------- .nv.global.init           --------------------------
	.section	.nv.global.init,"aw",@progbits
.nv.global.init:
	.type		$str,@object
	.size		$str,(.L_1 - $str)
$str:
        /*0000*/ 	.byte	0x42, 0x6c, 0x6f, 0x63, 0x6b, 0x20, 0x49, 0x64, 0x20, 0x3d, 0x20, 0x25, 0x64, 0x2c, 0x20, 0x54
        /*0010*/ 	.byte	0x68, 0x72, 0x65, 0x61, 0x64, 0x20, 0x49, 0x64, 0x20, 0x3d, 0x20, 0x25, 0x64, 0x2c, 0x20, 0x63
        /*0020*/ 	.byte	0x6f, 0x6d, 0x6d, 0x20, 0x3d, 0x20, 0x25, 0x75, 0x00
.L_1:


//--------------------- .nv.shared.reserved.0     --------------------------
	.section	.nv.shared.reserved.0,"aw",@nobits
	.weak		__nv_reservedSMEM_offset_0_alias
	.size		__nv_reservedSMEM_offset_0_alias, 0, 64
	.other		__nv_reservedSMEM_offset_0_alias,@"STO_CUDA_RESERVED_SHARED STV_DEFAULT"
__nv_reservedSMEM_offset_0_alias:
	.zero		0
	.zero		64


//--------------------- .nv.global                --------------------------
	.section	.nv.global,"aw",@nobits
	.align	4
.nv.global:
	.type		mLock,@object
	.size		mLock,(.L_0 - mLock)
mLock:
	.zero		4
.L_0:


//--------------------- .nv.constant0._Z4funcPj   --------------------------
	.section	.nv.constant0._Z4funcPj,"a",@progbits
	.sectionflags	@""
	.align	4
.nv.constant0._Z4funcPj:
	.zero		904


//--------------------- SYMBOLS --------------------------

	.type		.nv.reservedSmem.offset0,@object
	.size		.nv.reservedSmem.offset0,0x4
	.type		vprintf,@function
